//
// Generated by NVIDIA NVVM Compiler
//
// Compiler Build ID: CL-36424714
// Cuda compilation tools, release 13.0, V13.0.88
// Based on NVVM 20.0.0
//

.version 9.0
.target sm_100
.address_size 64

	// .globl	_Z5helloPcPi
.extern .func  (.param .b32 func_retval0) vprintf
(
	.param .b64 vprintf_param_0,
	.param .b64 vprintf_param_1
)
;
.global .align 1 .b8 $str[15] = {121, 97, 110, 32, 121, 97, 110, 32, 121, 97, 110, 33, 32, 10};

.visible .entry _Z5helloPcPi(
	.param .u64 .ptr .align 1 _Z5helloPcPi_param_0,
	.param .u64 .ptr .align 1 _Z5helloPcPi_param_1
)
{
	.reg .b16 	%rs<4>;
	.reg .b32 	%r<7>;
	.reg .b64 	%rd<11>;

	ld.param.u64 	%rd1, [_Z5helloPcPi_param_0];
	ld.param.u64 	%rd2, [_Z5helloPcPi_param_1];
	cvta.to.global.u64 	%rd3, %rd1;
	cvta.to.global.u64 	%rd4, %rd2;
	mov.u32 	%r1, %ctaid.x;
	mov.u32 	%r2, %ntid.x;
	mov.u32 	%r3, %tid.x;
	mad.lo.s32 	%r4, %r1, %r2, %r3;
	cvt.s64.s32 	%rd5, %r4;
	mul.wide.s32 	%rd6, %r4, 4;
	add.s64 	%rd7, %rd4, %rd6;
	ld.global.u8 	%rs1, [%rd7];
	add.s64 	%rd8, %rd3, %rd5;
	ld.global.u8 	%rs2, [%rd8];
	add.s16 	%rs3, %rs2, %rs1;
	st.global.u8 	[%rd8], %rs3;
	mov.u64 	%rd9, $str;
	cvta.global.u64 	%rd10, %rd9;
	{ // callseq 0, 0
	.param .b64 param0;
	st.param.b64 	[param0], %rd10;
	.param .b64 param1;
	st.param.b64 	[param1], 0;
	.param .b32 retval0;
	call.uni (retval0), 
	vprintf, 
	(
	param0, 
	param1
	);
	ld.param.b32 	%r5, [retval0];
	} // callseq 0
	ret;

}


// ===== COMPILED SASS (sm_100) =====

	.target	sm_100

	.elftype	@"ET_EXEC"


//--------------------- .note.nv.tkinfo           --------------------------
	.section	.note.nv.tkinfo,"",@"SHT_NOTE"
	.sectionflags	@"SHF_NOTE_NV_TKINFO"
	.tkinfo
        /*0018*/ 	.word	0x00000002
        /*0030*/ 	.string	""
        /*0030*/ 	.string	"ptxas"
        /*0030*/ 	.string	"Cuda compilation tools, release 13.0, V13.0.88"
        /*0030*/ 	.string	"Build cuda_13.0.r13.0/compiler.36424714_0"
        /*0030*/ 	.string	"-arch sm_100 -m 64 "



//--------------------- .note.nv.cuinfo           --------------------------
	.section	.note.nv.cuinfo,"",@"SHT_NOTE"
	.sectionflags	@"SHF_NOTE_NV_CUINFO"
        /*0018*/ 	.short	0x0002
        /*001a*/ 	.short	0x0064
        /*001c*/ 	.short	0x0082
	.zero		2


//--------------------- .nv.info                  --------------------------
	.section	.nv.info,"",@"SHT_CUDA_INFO"
	.align	4


	//----- nvinfo : EIATTR_REGCOUNT
	.align		4
        /*0000*/ 	.byte	0x04, 0x2f
        /*0002*/ 	.short	(.L_2 - .L_1)
	.align		4
.L_1:
        /*0004*/ 	.word	index@(_Z5helloPcPi)
        /*0008*/ 	.word	0x00000018


	//----- nvinfo : EIATTR_FRAME_SIZE
	.align		4
.L_2:
        /*000c*/ 	.byte	0x04, 0x11
        /*000e*/ 	.short	(.L_4 - .L_3)
	.align		4
.L_3:
        /*0010*/ 	.word	index@(_Z5helloPcPi)
        /*0014*/ 	.word	0x00000000


	//----- nvinfo : EIATTR_MIN_STACK_SIZE
	.align		4
.L_4:
        /*0018*/ 	.byte	0x04, 0x12
        /*001a*/ 	.short	(.L_6 - .L_5)
	.align		4
.L_5:
        /*001c*/ 	.word	index@(_Z5helloPcPi)
        /*0020*/ 	.word	0x00000000
.L_6:


//--------------------- .nv.compat                --------------------------
	.section	.nv.compat,"",@"SHT_CUDA_COMPAT_INFO"
	.align	4
        /*0000*/ 	.byte	0x02, 0x09, 0x00, 0x00, 0x02, 0x02, 0x01, 0x00, 0x02, 0x05, 0x05, 0x00, 0x03, 0x07, 0x01, 0x01
        /*0010*/ 	.byte	0x02, 0x03, 0x00, 0x00, 0x02, 0x06, 0x01, 0x00, 0x04, 0x0b, 0x08, 0x00, 0x09, 0x00, 0x00, 0x00
        /*0020*/ 	.byte	0x00, 0x00, 0x00, 0x00


//--------------------- .nv.info._Z5helloPcPi     --------------------------
	.section	.nv.info._Z5helloPcPi,"",@"SHT_CUDA_INFO"
	.sectionflags	@""
	.align	4


	//----- nvinfo : EIATTR_CUDA_API_VERSION
	.align		4
        /*0000*/ 	.byte	0x04, 0x37
        /*0002*/ 	.short	(.L_8 - .L_7)
.L_7:
        /*0004*/ 	.word	0x00000082


	//----- nvinfo : EIATTR_KPARAM_INFO
	.align		4
.L_8:
        /*0008*/ 	.byte	0x04, 0x17
        /*000a*/ 	.short	(.L_10 - .L_9)
.L_9:
        /*000c*/ 	.word	0x00000000
        /*0010*/ 	.short	0x0001
        /*0012*/ 	.short	0x0008
        /*0014*/ 	.byte	0x00, 0xf5, 0x21, 0x00


	//----- nvinfo : EIATTR_KPARAM_INFO
	.align		4
.L_10:
        /*0018*/ 	.byte	0x04, 0x17
        /*001a*/ 	.short	(.L_12 - .L_11)
.L_11:
        /*001c*/ 	.word	0x00000000
        /*0020*/ 	.short	0x0000
        /*0022*/ 	.short	0x0000
        /*0024*/ 	.byte	0x00, 0xf5, 0x21, 0x00


	//----- nvinfo : EIATTR_SPARSE_MMA_MASK
	.align		4
.L_12:
        /*0028*/ 	.byte	0x03, 0x50
        /*002a*/ 	.short	0x0000


	//----- nvinfo : EIATTR_MAXREG_COUNT
	.align		4
        /*002c*/ 	.byte	0x03, 0x1b
        /*002e*/ 	.short	0x00ff


	//----- nvinfo : EIATTR_EXTERNS
	.align		4
        /*0030*/ 	.byte	0x04, 0x0f
        /*0032*/ 	.short	(.L_14 - .L_13)


	//   ....[0]....
	.align		4
.L_13:
        /*0034*/ 	.word	index@(vprintf)


	//----- nvinfo : EIATTR_MERCURY_ISA_VERSION
	.align		4
.L_14:
        /*0038*/ 	.byte	0x03, 0x5f
        /*003a*/ 	.short	0x0101


	//----- nvinfo : EIATTR_VRC_CTA_INIT_COUNT
	.align		4
        /*003c*/ 	.byte	0x02, 0x4a
	.zero		1
	.zero		1


	//----- nvinfo : EIATTR_SYSCALL_OFFSETS
	.align		4
        /*0040*/ 	.byte	0x04, 0x46
        /*0042*/ 	.short	(.L_16 - .L_15)


	//   ....[0]....
.L_15:
        /*0044*/ 	.word	0x00000160


	//----- nvinfo : EIATTR_EXIT_INSTR_OFFSETS
	.align		4
.L_16:
        /*0048*/ 	.byte	0x04, 0x1c
        /*004a*/ 	.short	(.L_18 - .L_17)


	//   ....[0]....
.L_17:
        /*004c*/ 	.word	0x00000170


	//----- nvinfo : EIATTR_CBANK_PARAM_SIZE
	.align		4
.L_18:
        /*0050*/ 	.byte	0x03, 0x19
        /*0052*/ 	.short	0x0010


	//----- nvinfo : EIATTR_PARAM_CBANK
	.align		4
        /*0054*/ 	.byte	0x04, 0x0a
        /*0056*/ 	.short	(.L_20 - .L_19)
	.align		4
.L_19:
        /*0058*/ 	.word	index@(.nv.constant0._Z5helloPcPi)
        /*005c*/ 	.short	0x0380
        /*005e*/ 	.short	0x0010


	//----- nvinfo : EIATTR_SW_WAR
	.align		4
.L_20:
        /*0060*/ 	.byte	0x04, 0x36
        /*0062*/ 	.short	(.L_22 - .L_21)
.L_21:
        /*0064*/ 	.word	0x00000008
.L_22:


//--------------------- .nv.callgraph             --------------------------
	.section	.nv.callgraph,"",@"SHT_CUDA_CALLGRAPH"
	.align	4
	.sectionentsize	8
	.align		4
        /*0000*/ 	.word	0x00000000
	.align		4
        /*0004*/ 	.word	0xffffffff
	.align		4
        /*0008*/ 	.word	index@(_Z5helloPcPi)
	.align		4
        /*000c*/ 	.word	index@(vprintf)
	.align		4
        /*0010*/ 	.word	0x00000000
	.align		4
        /*0014*/ 	.word	0xfffffffe
	.align		4
        /*0018*/ 	.word	0x00000000
	.align		4
        /*001c*/ 	.word	0xfffffffd
	.align		4
        /*0020*/ 	.word	0x00000000
	.align		4
        /*0024*/ 	.word	0xfffffffc


//--------------------- .nv.constant4             --------------------------
	.section	.nv.constant4,"a",@progbits
	.align	8
	.align		8
.nv.constant4:
        /*0000*/ 	.dword	vprintf
	.align		8
        /*0008*/ 	.dword	$str


//--------------------- .text._Z5helloPcPi        --------------------------
	.section	.text._Z5helloPcPi,"ax",@progbits
	.align	128
        .global         _Z5helloPcPi
        .type           _Z5helloPcPi,@function
        .size           _Z5helloPcPi,(.L_x_2 - _Z5helloPcPi)
        .other          _Z5helloPcPi,@"STO_CUDA_ENTRY STV_DEFAULT"
_Z5helloPcPi:
.text._Z5helloPcPi:
[----:B------:R-:W0:Y:S01]  /*0000*/  LDC R1, c[0x0][0x37c] ;  /* 0x0000df00ff017b82 */ /* 0x000e220000000800 */
[----:B------:R-:W1:Y:S07]  /*0010*/  S2R R0, SR_TID.X ;  /* 0x0000000000007919 */ /* 0x000e6e0000002100 */
[----:B------:R-:W1:Y:S01]  /*0020*/  S2UR UR6, SR_CTAID.X ;  /* 0x00000000000679c3 */ /* 0x000e620000002500 */
[----:B------:R-:W2:Y:S01]  /*0030*/  LDCU.64 UR8, c[0x0][0x380] ;  /* 0x00007000ff0877ac */ /* 0x000ea20008000a00 */
[----:B------:R-:W3:Y:S06]  /*0040*/  LDCU.64 UR4, c[0x0][0x358] ;  /* 0x00006b00ff0477ac */ /* 0x000eec0008000a00 */
[----:B------:R-:W1:Y:S08]  /*0050*/  LDC R5, c[0x0][0x360] ;  /* 0x0000d800ff057b82 */ /* 0x000e700000000800 */
[----:B------:R-:W4:Y:S01]  /*0060*/  LDC.64 R2, c[0x0][0x388] ;  /* 0x0000e200ff027b82 */ /* 0x000f220000000a00 */
[----:B-1----:R-:W-:Y:S01]  /*0070*/  IMAD R5, R5, UR6, R0 ;  /* 0x0000000605057c24 */ /* 0x002fe2000f8e0200 */
[----:B------:R-:W1:Y:S04]  /*0080*/  LDCU.64 UR6, c[0x4][0x8] ;  /* 0x01000100ff0677ac */ /* 0x000e680008000a00 */
[C---:B--2---:R-:W-:Y:S01]  /*0090*/  IADD3 R8, P0, PT, R5.reuse, UR8, RZ ;  /* 0x0000000805087c10 */ /* 0x044fe2000ff1e0ff */
[----:B----4-:R-:W-:-:S03]  /*00a0*/  IMAD.WIDE R2, R5, 0x4, R2 ;  /* 0x0000000405027825 */ /* 0x010fc600078e0202 */
[----:B------:R-:W-:-:S03]  /*00b0*/  LEA.HI.X.SX32 R9, R5, UR9, 0x1, P0 ;  /* 0x0000000905097c11 */ /* 0x000fc600080f0eff */
[----:B---3--:R-:W2:Y:S04]  /*00c0*/  LDG.E.U8 R2, desc[UR4][R2.64] ;  /* 0x0000000402027981 */ /* 0x008ea8000c1e1100 */
[----:B------:R-:W2:Y:S01]  /*00d0*/  LDG.E.U8 R11, desc[UR4][R8.64] ;  /* 0x00000004080b7981 */ /* 0x000ea2000c1e1100 */
[----:B------:R-:W-:Y:S01]  /*00e0*/  MOV R0, 0x0 ;  /* 0x0000000000007802 */ /* 0x000fe20000000f00 */
[----:B-1----:R-:W-:Y:S01]  /*00f0*/  IMAD.U32 R4, RZ, RZ, UR6 ;  /* 0x00000006ff047e24 */ /* 0x002fe2000f8e00ff */
[----:B------:R-:W-:Y:S01]  /*0100*/  CS2R R6, SRZ ;  /* 0x0000000000067805 */ /* 0x000fe2000001ff00 */
[----:B------:R-:W-:Y:S01]  /*0110*/  IMAD.U32 R5, RZ, RZ, UR7 ;  /* 0x00000007ff057e24 */ /* 0x000fe2000f8e00ff */
[----:B------:R1:W3:Y:S01]  /*0120*/  LDC.64 R12, c[0x4][R0] ;  /* 0x01000000000c7b82 */ /* 0x0002e20000000a00 */
[----:B--2---:R-:W-:-:S05]  /*0130*/  IMAD.IADD R11, R2, 0x1, R11 ;  /* 0x00000001020b7824 */ /* 0x004fca00078e020b */
[----:B0--3--:R1:W-:Y:S02]  /*0140*/  STG.E.U8 desc[UR4][R8.64], R11 ;  /* 0x0000000b08007986 */ /* 0x0093e4000c101104 */
[----:B------:R-:W-:-:S07]  /*0150*/  LEPC R20, `(.L_x_0) ;  /* 0x000000001014794e */ /* 0x000fce0000000000 */
[----:B-1----:R-:W-:Y:S05]  /*0160*/  CALL.ABS.NOINC R12 ;  /* 0x000000000c007343 */ /* 0x002fea0003c00000 */
.L_x_0:
[----:B------:R-:W-:Y:S05]  /*0170*/  EXIT ;  /* 0x000000000000794d */ /* 0x000fea0003800000 */
.L_x_1:
[----:B------:R-:W-:-:S00]  /*0180*/  BRA `(.L_x_1) ;  /* 0xfffffffc00fc7947 */ /* 0x000fc0000383ffff */
[----:B------:R-:W-:-:S00]  /*0190*/  NOP ;  /* 0x0000000000007918 */ /* 0x000fc00000000000 */
        /* <DEDUP_REMOVED lines=14> */
.L_x_2:


//--------------------- .nv.global.init           --------------------------
	.section	.nv.global.init,"aw",@progbits
.nv.global.init:
	.type		$str,@object
	.size		$str,(.L_0 - $str)
$str:
        /*0000*/ 	.byte	0x79, 0x61, 0x6e, 0x20, 0x79, 0x61, 0x6e, 0x20, 0x79, 0x61, 0x6e, 0x21, 0x20, 0x0a, 0x00
.L_0:


//--------------------- .nv.shared.reserved.0     --------------------------
	.section	.nv.shared.reserved.0,"aw",@nobits
	.weak		__nv_reservedSMEM_offset_0_alias
	.size		__nv_reservedSMEM_offset_0_alias, 0, 64
	.other		__nv_reservedSMEM_offset_0_alias,@"STO_CUDA_RESERVED_SHARED STV_DEFAULT"
__nv_reservedSMEM_offset_0_alias:
	.zero		0
	.zero		64


//--------------------- .nv.constant0._Z5helloPcPi --------------------------
	.section	.nv.constant0._Z5helloPcPi,"a",@progbits
	.sectionflags	@""
	.align	4
.nv.constant0._Z5helloPcPi:
	.zero		912


//--------------------- SYMBOLS --------------------------

	.type		.nv.reservedSmem.offset0,@object
	.size		.nv.reservedSmem.offset0,0x4
	.type		vprintf,@function
